//
// Generated by NVIDIA NVVM Compiler
//
// Compiler Build ID: CL-36424714
// Cuda compilation tools, release 13.0, V13.0.88
// Based on NVVM 20.0.0
//

.version 9.0
.target sm_100
.address_size 64

	// .globl	_Z6kernelv

.visible .entry _Z6kernelv()
{
	.local .align 4 .b8 	__local_depot0[4];
	.reg .b64 	%SP;
	.reg .b64 	%SPL;
	.reg .pred 	%p<3>;
	.reg .b32 	%r<11>;
	.reg .b32 	%f<1025>;
	.reg .b64 	%rd<3>;

	mov.u64 	%SPL, __local_depot0;
	mov.u32 	%r6, %tid.x;
	mov.u32 	%r7, %ctaid.x;
	mov.u32 	%r1, %ntid.x;
	mad.lo.s32 	%r10, %r7, %r1, %r6;
	add.u64 	%rd1, %SPL, 0;
	mov.b32 	%r8, 0;
	st.local.u32 	[%rd1], %r8;
	setp.gt.s32 	%p1, %r10, 67108863;
	@%p1 bra 	$L__BB0_3;
	mov.u32 	%r9, %nctaid.x;
	mul.lo.s32 	%r3, %r9, %r1;
$L__BB0_2:
	ld.local.f32 	%f1, [%rd1];
	add.f32 	%f2, %f1, 0f00000000;
	st.local.f32 	[%rd1], %f2;
	ld.local.f32 	%f3, [%rd1];
	add.f32 	%f4, %f3, 0f3F800000;
	st.local.f32 	[%rd1], %f4;
	ld.local.f32 	%f5, [%rd1];
	add.f32 	%f6, %f5, 0f40800000;
	st.local.f32 	[%rd1], %f6;
	ld.local.f32 	%f7, [%rd1];
	add.f32 	%f8, %f7, 0f41100000;
	st.local.f32 	[%rd1], %f8;
	ld.local.f32 	%f9, [%rd1];
	add.f32 	%f10, %f9, 0f41800000;
	st.local.f32 	[%rd1], %f10;
	ld.local.f32 	%f11, [%rd1];
	add.f32 	%f12, %f11, 0f41C80000;
	st.local.f32 	[%rd1], %f12;
	ld.local.f32 	%f13, [%rd1];
	add.f32 	%f14, %f13, 0f42100000;
	st.local.f32 	[%rd1], %f14;
	ld.local.f32 	%f15, [%rd1];
	add.f32 	%f16, %f15, 0f42440000;
	st.local.f32 	[%rd1], %f16;
	ld.local.f32 	%f17, [%rd1];
	add.f32 	%f18, %f17, 0f42800000;
	st.local.f32 	[%rd1], %f18;
	ld.local.f32 	%f19, [%rd1];
	add.f32 	%f20, %f19, 0f42A20000;
	st.local.f32 	[%rd1], %f20;
	ld.local.f32 	%f21, [%rd1];
	add.f32 	%f22, %f21, 0f42C80000;
	st.local.f32 	[%rd1], %f22;
	ld.local.f32 	%f23, [%rd1];
	add.f32 	%f24, %f23, 0f42F20000;
	st.local.f32 	[%rd1], %f24;
	ld.local.f32 	%f25, [%rd1];
	add.f32 	%f26, %f25, 0f43100000;
	st.local.f32 	[%rd1], %f26;
	ld.local.f32 	%f27, [%rd1];
	add.f32 	%f28, %f27, 0f43290000;
	st.local.f32 	[%rd1], %f28;
	ld.local.f32 	%f29, [%rd1];
	add.f32 	%f30, %f29, 0f43440000;
	st.local.f32 	[%rd1], %f30;
	ld.local.f32 	%f31, [%rd1];
	add.f32 	%f32, %f31, 0f43610000;
	st.local.f32 	[%rd1], %f32;
	ld.local.f32 	%f33, [%rd1];
	add.f32 	%f34, %f33, 0f43800000;
	st.local.f32 	[%rd1], %f34;
	ld.local.f32 	%f35, [%rd1];
	add.f32 	%f36, %f35, 0f43908000;
	st.local.f32 	[%rd1], %f36;
	ld.local.f32 	%f37, [%rd1];
	add.f32 	%f38, %f37, 0f43A20000;
	st.local.f32 	[%rd1], %f38;
	ld.local.f32 	%f39, [%rd1];
	add.f32 	%f40, %f39, 0f43B48000;
	st.local.f32 	[%rd1], %f40;
	ld.local.f32 	%f41, [%rd1];
	add.f32 	%f42, %f41, 0f43C80000;
	st.local.f32 	[%rd1], %f42;
	ld.local.f32 	%f43, [%rd1];
	add.f32 	%f44, %f43, 0f43DC8000;
	st.local.f32 	[%rd1], %f44;
	ld.local.f32 	%f45, [%rd1];
	add.f32 	%f46, %f45, 0f43F20000;
	st.local.f32 	[%rd1], %f46;
	ld.local.f32 	%f47, [%rd1];
	add.f32 	%f48, %f47, 0f44044000;
	st.local.f32 	[%rd1], %f48;
	ld.local.f32 	%f49, [%rd1];
	add.f32 	%f50, %f49, 0f44100000;
	st.local.f32 	[%rd1], %f50;
	ld.local.f32 	%f51, [%rd1];
	add.f32 	%f52, %f51, 0f441C4000;
	st.local.f32 	[%rd1], %f52;
	ld.local.f32 	%f53, [%rd1];
	add.f32 	%f54, %f53, 0f44290000;
	st.local.f32 	[%rd1], %f54;
	ld.local.f32 	%f55, [%rd1];
	add.f32 	%f56, %f55, 0f44364000;
	st.local.f32 	[%rd1], %f56;
	ld.local.f32 	%f57, [%rd1];
	add.f32 	%f58, %f57, 0f44440000;
	st.local.f32 	[%rd1], %f58;
	ld.local.f32 	%f59, [%rd1];
	add.f32 	%f60, %f59, 0f44524000;
	st.local.f32 	[%rd1], %f60;
	ld.local.f32 	%f61, [%rd1];
	add.f32 	%f62, %f61, 0f44610000;
	st.local.f32 	[%rd1], %f62;
	ld.local.f32 	%f63, [%rd1];
	add.f32 	%f64, %f63, 0f44704000;
	st.local.f32 	[%rd1], %f64;
	ld.local.f32 	%f65, [%rd1];
	add.f32 	%f66, %f65, 0f44800000;
	st.local.f32 	[%rd1], %f66;
	ld.local.f32 	%f67, [%rd1];
	add.f32 	%f68, %f67, 0f44882000;
	st.local.f32 	[%rd1], %f68;
	ld.local.f32 	%f69, [%rd1];
	add.f32 	%f70, %f69, 0f44908000;
	st.local.f32 	[%rd1], %f70;
	ld.local.f32 	%f71, [%rd1];
	add.f32 	%f72, %f71, 0f44992000;
	st.local.f32 	[%rd1], %f72;
	ld.local.f32 	%f73, [%rd1];
	add.f32 	%f74, %f73, 0f44A20000;
	st.local.f32 	[%rd1], %f74;
	ld.local.f32 	%f75, [%rd1];
	add.f32 	%f76, %f75, 0f44AB2000;
	st.local.f32 	[%rd1], %f76;
	ld.local.f32 	%f77, [%rd1];
	add.f32 	%f78, %f77, 0f44B48000;
	st.local.f32 	[%rd1], %f78;
	ld.local.f32 	%f79, [%rd1];
	add.f32 	%f80, %f79, 0f44BE2000;
	st.local.f32 	[%rd1], %f80;
	ld.local.f32 	%f81, [%rd1];
	add.f32 	%f82, %f81, 0f44C80000;
	st.local.f32 	[%rd1], %f82;
	ld.local.f32 	%f83, [%rd1];
	add.f32 	%f84, %f83, 0f44D22000;
	st.local.f32 	[%rd1], %f84;
	ld.local.f32 	%f85, [%rd1];
	add.f32 	%f86, %f85, 0f44DC8000;
	st.local.f32 	[%rd1], %f86;
	ld.local.f32 	%f87, [%rd1];
	add.f32 	%f88, %f87, 0f44E72000;
	st.local.f32 	[%rd1], %f88;
	ld.local.f32 	%f89, [%rd1];
	add.f32 	%f90, %f89, 0f44F20000;
	st.local.f32 	[%rd1], %f90;
	ld.local.f32 	%f91, [%rd1];
	add.f32 	%f92, %f91, 0f44FD2000;
	st.local.f32 	[%rd1], %f92;
	ld.local.f32 	%f93, [%rd1];
	add.f32 	%f94, %f93, 0f45044000;
	st.local.f32 	[%rd1], %f94;
	ld.local.f32 	%f95, [%rd1];
	add.f32 	%f96, %f95, 0f450A1000;
	st.local.f32 	[%rd1], %f96;
	ld.local.f32 	%f97, [%rd1];
	add.f32 	%f98, %f97, 0f45100000;
	st.local.f32 	[%rd1], %f98;
	ld.local.f32 	%f99, [%rd1];
	add.f32 	%f100, %f99, 0f45161000;
	st.local.f32 	[%rd1], %f100;
	ld.local.f32 	%f101, [%rd1];
	add.f32 	%f102, %f101, 0f451C4000;
	st.local.f32 	[%rd1], %f102;
	ld.local.f32 	%f103, [%rd1];
	add.f32 	%f104, %f103, 0f45229000;
	st.local.f32 	[%rd1], %f104;
	ld.local.f32 	%f105, [%rd1];
	add.f32 	%f106, %f105, 0f45290000;
	st.local.f32 	[%rd1], %f106;
	ld.local.f32 	%f107, [%rd1];
	add.f32 	%f108, %f107, 0f452F9000;
	st.local.f32 	[%rd1], %f108;
	ld.local.f32 	%f109, [%rd1];
	add.f32 	%f110, %f109, 0f45364000;
	st.local.f32 	[%rd1], %f110;
	ld.local.f32 	%f111, [%rd1];
	add.f32 	%f112, %f111, 0f453D1000;
	st.local.f32 	[%rd1], %f112;
	ld.local.f32 	%f113, [%rd1];
	add.f32 	%f114, %f113, 0f45440000;
	st.local.f32 	[%rd1], %f114;
	ld.local.f32 	%f115, [%rd1];
	add.f32 	%f116, %f115, 0f454B1000;
	st.local.f32 	[%rd1], %f116;
	ld.local.f32 	%f117, [%rd1];
	add.f32 	%f118, %f117, 0f45524000;
	st.local.f32 	[%rd1], %f118;
	ld.local.f32 	%f119, [%rd1];
	add.f32 	%f120, %f119, 0f45599000;
	st.local.f32 	[%rd1], %f120;
	ld.local.f32 	%f121, [%rd1];
	add.f32 	%f122, %f121, 0f45610000;
	st.local.f32 	[%rd1], %f122;
	ld.local.f32 	%f123, [%rd1];
	add.f32 	%f124, %f123, 0f45689000;
	st.local.f32 	[%rd1], %f124;
	ld.local.f32 	%f125, [%rd1];
	add.f32 	%f126, %f125, 0f45704000;
	st.local.f32 	[%rd1], %f126;
	ld.local.f32 	%f127, [%rd1];
	add.f32 	%f128, %f127, 0f45781000;
	st.local.f32 	[%rd1], %f128;
	ld.local.f32 	%f129, [%rd1];
	add.f32 	%f130, %f129, 0f45800000;
	st.local.f32 	[%rd1], %f130;
	ld.local.f32 	%f131, [%rd1];
	add.f32 	%f132, %f131, 0f45840800;
	st.local.f32 	[%rd1], %f132;
	ld.local.f32 	%f133, [%rd1];
	add.f32 	%f134, %f133, 0f45882000;
	st.local.f32 	[%rd1], %f134;
	ld.local.f32 	%f135, [%rd1];
	add.f32 	%f136, %f135, 0f458C4800;
	st.local.f32 	[%rd1], %f136;
	ld.local.f32 	%f137, [%rd1];
	add.f32 	%f138, %f137, 0f45908000;
	st.local.f32 	[%rd1], %f138;
	ld.local.f32 	%f139, [%rd1];
	add.f32 	%f140, %f139, 0f4594C800;
	st.local.f32 	[%rd1], %f140;
	ld.local.f32 	%f141, [%rd1];
	add.f32 	%f142, %f141, 0f45992000;
	st.local.f32 	[%rd1], %f142;
	ld.local.f32 	%f143, [%rd1];
	add.f32 	%f144, %f143, 0f459D8800;
	st.local.f32 	[%rd1], %f144;
	ld.local.f32 	%f145, [%rd1];
	add.f32 	%f146, %f145, 0f45A20000;
	st.local.f32 	[%rd1], %f146;
	ld.local.f32 	%f147, [%rd1];
	add.f32 	%f148, %f147, 0f45A68800;
	st.local.f32 	[%rd1], %f148;
	ld.local.f32 	%f149, [%rd1];
	add.f32 	%f150, %f149, 0f45AB2000;
	st.local.f32 	[%rd1], %f150;
	ld.local.f32 	%f151, [%rd1];
	add.f32 	%f152, %f151, 0f45AFC800;
	st.local.f32 	[%rd1], %f152;
	ld.local.f32 	%f153, [%rd1];
	add.f32 	%f154, %f153, 0f45B48000;
	st.local.f32 	[%rd1], %f154;
	ld.local.f32 	%f155, [%rd1];
	add.f32 	%f156, %f155, 0f45B94800;
	st.local.f32 	[%rd1], %f156;
	ld.local.f32 	%f157, [%rd1];
	add.f32 	%f158, %f157, 0f45BE2000;
	st.local.f32 	[%rd1], %f158;
	ld.local.f32 	%f159, [%rd1];
	add.f32 	%f160, %f159, 0f45C30800;
	st.local.f32 	[%rd1], %f160;
	ld.local.f32 	%f161, [%rd1];
	add.f32 	%f162, %f161, 0f45C80000;
	st.local.f32 	[%rd1], %f162;
	ld.local.f32 	%f163, [%rd1];
	add.f32 	%f164, %f163, 0f45CD0800;
	st.local.f32 	[%rd1], %f164;
	ld.local.f32 	%f165, [%rd1];
	add.f32 	%f166, %f165, 0f45D22000;
	st.local.f32 	[%rd1], %f166;
	ld.local.f32 	%f167, [%rd1];
	add.f32 	%f168, %f167, 0f45D74800;
	st.local.f32 	[%rd1], %f168;
	ld.local.f32 	%f169, [%rd1];
	add.f32 	%f170, %f169, 0f45DC8000;
	st.local.f32 	[%rd1], %f170;
	ld.local.f32 	%f171, [%rd1];
	add.f32 	%f172, %f171, 0f45E1C800;
	st.local.f32 	[%rd1], %f172;
	ld.local.f32 	%f173, [%rd1];
	add.f32 	%f174, %f173, 0f45E72000;
	st.local.f32 	[%rd1], %f174;
	ld.local.f32 	%f175, [%rd1];
	add.f32 	%f176, %f175, 0f45EC8800;
	st.local.f32 	[%rd1], %f176;
	ld.local.f32 	%f177, [%rd1];
	add.f32 	%f178, %f177, 0f45F20000;
	st.local.f32 	[%rd1], %f178;
	ld.local.f32 	%f179, [%rd1];
	add.f32 	%f180, %f179, 0f45F78800;
	st.local.f32 	[%rd1], %f180;
	ld.local.f32 	%f181, [%rd1];
	add.f32 	%f182, %f181, 0f45FD2000;
	st.local.f32 	[%rd1], %f182;
	ld.local.f32 	%f183, [%rd1];
	add.f32 	%f184, %f183, 0f46016400;
	st.local.f32 	[%rd1], %f184;
	ld.local.f32 	%f185, [%rd1];
	add.f32 	%f186, %f185, 0f46044000;
	st.local.f32 	[%rd1], %f186;
	ld.local.f32 	%f187, [%rd1];
	add.f32 	%f188, %f187, 0f46072400;
	st.local.f32 	[%rd1], %f188;
	ld.local.f32 	%f189, [%rd1];
	add.f32 	%f190, %f189, 0f460A1000;
	st.local.f32 	[%rd1], %f190;
	ld.local.f32 	%f191, [%rd1];
	add.f32 	%f192, %f191, 0f460D0400;
	st.local.f32 	[%rd1], %f192;
	ld.local.f32 	%f193, [%rd1];
	add.f32 	%f194, %f193, 0f46100000;
	st.local.f32 	[%rd1], %f194;
	ld.local.f32 	%f195, [%rd1];
	add.f32 	%f196, %f195, 0f46130400;
	st.local.f32 	[%rd1], %f196;
	ld.local.f32 	%f197, [%rd1];
	add.f32 	%f198, %f197, 0f46161000;
	st.local.f32 	[%rd1], %f198;
	ld.local.f32 	%f199, [%rd1];
	add.f32 	%f200, %f199, 0f46192400;
	st.local.f32 	[%rd1], %f200;
	ld.local.f32 	%f201, [%rd1];
	add.f32 	%f202, %f201, 0f461C4000;
	st.local.f32 	[%rd1], %f202;
	ld.local.f32 	%f203, [%rd1];
	add.f32 	%f204, %f203, 0f461F6400;
	st.local.f32 	[%rd1], %f204;
	ld.local.f32 	%f205, [%rd1];
	add.f32 	%f206, %f205, 0f46229000;
	st.local.f32 	[%rd1], %f206;
	ld.local.f32 	%f207, [%rd1];
	add.f32 	%f208, %f207, 0f4625C400;
	st.local.f32 	[%rd1], %f208;
	ld.local.f32 	%f209, [%rd1];
	add.f32 	%f210, %f209, 0f46290000;
	st.local.f32 	[%rd1], %f210;
	ld.local.f32 	%f211, [%rd1];
	add.f32 	%f212, %f211, 0f462C4400;
	st.local.f32 	[%rd1], %f212;
	ld.local.f32 	%f213, [%rd1];
	add.f32 	%f214, %f213, 0f462F9000;
	st.local.f32 	[%rd1], %f214;
	ld.local.f32 	%f215, [%rd1];
	add.f32 	%f216, %f215, 0f4632E400;
	st.local.f32 	[%rd1], %f216;
	ld.local.f32 	%f217, [%rd1];
	add.f32 	%f218, %f217, 0f46364000;
	st.local.f32 	[%rd1], %f218;
	ld.local.f32 	%f219, [%rd1];
	add.f32 	%f220, %f219, 0f4639A400;
	st.local.f32 	[%rd1], %f220;
	ld.local.f32 	%f221, [%rd1];
	add.f32 	%f222, %f221, 0f463D1000;
	st.local.f32 	[%rd1], %f222;
	ld.local.f32 	%f223, [%rd1];
	add.f32 	%f224, %f223, 0f46408400;
	st.local.f32 	[%rd1], %f224;
	ld.local.f32 	%f225, [%rd1];
	add.f32 	%f226, %f225, 0f46440000;
	st.local.f32 	[%rd1], %f226;
	ld.local.f32 	%f227, [%rd1];
	add.f32 	%f228, %f227, 0f46478400;
	st.local.f32 	[%rd1], %f228;
	ld.local.f32 	%f229, [%rd1];
	add.f32 	%f230, %f229, 0f464B1000;
	st.local.f32 	[%rd1], %f230;
	ld.local.f32 	%f231, [%rd1];
	add.f32 	%f232, %f231, 0f464EA400;
	st.local.f32 	[%rd1], %f232;
	ld.local.f32 	%f233, [%rd1];
	add.f32 	%f234, %f233, 0f46524000;
	st.local.f32 	[%rd1], %f234;
	ld.local.f32 	%f235, [%rd1];
	add.f32 	%f236, %f235, 0f4655E400;
	st.local.f32 	[%rd1], %f236;
	ld.local.f32 	%f237, [%rd1];
	add.f32 	%f238, %f237, 0f46599000;
	st.local.f32 	[%rd1], %f238;
	ld.local.f32 	%f239, [%rd1];
	add.f32 	%f240, %f239, 0f465D4400;
	st.local.f32 	[%rd1], %f240;
	ld.local.f32 	%f241, [%rd1];
	add.f32 	%f242, %f241, 0f46610000;
	st.local.f32 	[%rd1], %f242;
	ld.local.f32 	%f243, [%rd1];
	add.f32 	%f244, %f243, 0f4664C400;
	st.local.f32 	[%rd1], %f244;
	ld.local.f32 	%f245, [%rd1];
	add.f32 	%f246, %f245, 0f46689000;
	st.local.f32 	[%rd1], %f246;
	ld.local.f32 	%f247, [%rd1];
	add.f32 	%f248, %f247, 0f466C6400;
	st.local.f32 	[%rd1], %f248;
	ld.local.f32 	%f249, [%rd1];
	add.f32 	%f250, %f249, 0f46704000;
	st.local.f32 	[%rd1], %f250;
	ld.local.f32 	%f251, [%rd1];
	add.f32 	%f252, %f251, 0f46742400;
	st.local.f32 	[%rd1], %f252;
	ld.local.f32 	%f253, [%rd1];
	add.f32 	%f254, %f253, 0f46781000;
	st.local.f32 	[%rd1], %f254;
	ld.local.f32 	%f255, [%rd1];
	add.f32 	%f256, %f255, 0f467C0400;
	st.local.f32 	[%rd1], %f256;
	ld.local.f32 	%f257, [%rd1];
	add.f32 	%f258, %f257, 0f46800000;
	st.local.f32 	[%rd1], %f258;
	ld.local.f32 	%f259, [%rd1];
	add.f32 	%f260, %f259, 0f46820200;
	st.local.f32 	[%rd1], %f260;
	ld.local.f32 	%f261, [%rd1];
	add.f32 	%f262, %f261, 0f46840800;
	st.local.f32 	[%rd1], %f262;
	ld.local.f32 	%f263, [%rd1];
	add.f32 	%f264, %f263, 0f46861200;
	st.local.f32 	[%rd1], %f264;
	ld.local.f32 	%f265, [%rd1];
	add.f32 	%f266, %f265, 0f46882000;
	st.local.f32 	[%rd1], %f266;
	ld.local.f32 	%f267, [%rd1];
	add.f32 	%f268, %f267, 0f468A3200;
	st.local.f32 	[%rd1], %f268;
	ld.local.f32 	%f269, [%rd1];
	add.f32 	%f270, %f269, 0f468C4800;
	st.local.f32 	[%rd1], %f270;
	ld.local.f32 	%f271, [%rd1];
	add.f32 	%f272, %f271, 0f468E6200;
	st.local.f32 	[%rd1], %f272;
	ld.local.f32 	%f273, [%rd1];
	add.f32 	%f274, %f273, 0f46908000;
	st.local.f32 	[%rd1], %f274;
	ld.local.f32 	%f275, [%rd1];
	add.f32 	%f276, %f275, 0f4692A200;
	st.local.f32 	[%rd1], %f276;
	ld.local.f32 	%f277, [%rd1];
	add.f32 	%f278, %f277, 0f4694C800;
	st.local.f32 	[%rd1], %f278;
	ld.local.f32 	%f279, [%rd1];
	add.f32 	%f280, %f279, 0f4696F200;
	st.local.f32 	[%rd1], %f280;
	ld.local.f32 	%f281, [%rd1];
	add.f32 	%f282, %f281, 0f46992000;
	st.local.f32 	[%rd1], %f282;
	ld.local.f32 	%f283, [%rd1];
	add.f32 	%f284, %f283, 0f469B5200;
	st.local.f32 	[%rd1], %f284;
	ld.local.f32 	%f285, [%rd1];
	add.f32 	%f286, %f285, 0f469D8800;
	st.local.f32 	[%rd1], %f286;
	ld.local.f32 	%f287, [%rd1];
	add.f32 	%f288, %f287, 0f469FC200;
	st.local.f32 	[%rd1], %f288;
	ld.local.f32 	%f289, [%rd1];
	add.f32 	%f290, %f289, 0f46A20000;
	st.local.f32 	[%rd1], %f290;
	ld.local.f32 	%f291, [%rd1];
	add.f32 	%f292, %f291, 0f46A44200;
	st.local.f32 	[%rd1], %f292;
	ld.local.f32 	%f293, [%rd1];
	add.f32 	%f294, %f293, 0f46A68800;
	st.local.f32 	[%rd1], %f294;
	ld.local.f32 	%f295, [%rd1];
	add.f32 	%f296, %f295, 0f46A8D200;
	st.local.f32 	[%rd1], %f296;
	ld.local.f32 	%f297, [%rd1];
	add.f32 	%f298, %f297, 0f46AB2000;
	st.local.f32 	[%rd1], %f298;
	ld.local.f32 	%f299, [%rd1];
	add.f32 	%f300, %f299, 0f46AD7200;
	st.local.f32 	[%rd1], %f300;
	ld.local.f32 	%f301, [%rd1];
	add.f32 	%f302, %f301, 0f46AFC800;
	st.local.f32 	[%rd1], %f302;
	ld.local.f32 	%f303, [%rd1];
	add.f32 	%f304, %f303, 0f46B22200;
	st.local.f32 	[%rd1], %f304;
	ld.local.f32 	%f305, [%rd1];
	add.f32 	%f306, %f305, 0f46B48000;
	st.local.f32 	[%rd1], %f306;
	ld.local.f32 	%f307, [%rd1];
	add.f32 	%f308, %f307, 0f46B6E200;
	st.local.f32 	[%rd1], %f308;
	ld.local.f32 	%f309, [%rd1];
	add.f32 	%f310, %f309, 0f46B94800;
	st.local.f32 	[%rd1], %f310;
	ld.local.f32 	%f311, [%rd1];
	add.f32 	%f312, %f311, 0f46BBB200;
	st.local.f32 	[%rd1], %f312;
	ld.local.f32 	%f313, [%rd1];
	add.f32 	%f314, %f313, 0f46BE2000;
	st.local.f32 	[%rd1], %f314;
	ld.local.f32 	%f315, [%rd1];
	add.f32 	%f316, %f315, 0f46C09200;
	st.local.f32 	[%rd1], %f316;
	ld.local.f32 	%f317, [%rd1];
	add.f32 	%f318, %f317, 0f46C30800;
	st.local.f32 	[%rd1], %f318;
	ld.local.f32 	%f319, [%rd1];
	add.f32 	%f320, %f319, 0f46C58200;
	st.local.f32 	[%rd1], %f320;
	ld.local.f32 	%f321, [%rd1];
	add.f32 	%f322, %f321, 0f46C80000;
	st.local.f32 	[%rd1], %f322;
	ld.local.f32 	%f323, [%rd1];
	add.f32 	%f324, %f323, 0f46CA8200;
	st.local.f32 	[%rd1], %f324;
	ld.local.f32 	%f325, [%rd1];
	add.f32 	%f326, %f325, 0f46CD0800;
	st.local.f32 	[%rd1], %f326;
	ld.local.f32 	%f327, [%rd1];
	add.f32 	%f328, %f327, 0f46CF9200;
	st.local.f32 	[%rd1], %f328;
	ld.local.f32 	%f329, [%rd1];
	add.f32 	%f330, %f329, 0f46D22000;
	st.local.f32 	[%rd1], %f330;
	ld.local.f32 	%f331, [%rd1];
	add.f32 	%f332, %f331, 0f46D4B200;
	st.local.f32 	[%rd1], %f332;
	ld.local.f32 	%f333, [%rd1];
	add.f32 	%f334, %f333, 0f46D74800;
	st.local.f32 	[%rd1], %f334;
	ld.local.f32 	%f335, [%rd1];
	add.f32 	%f336, %f335, 0f46D9E200;
	st.local.f32 	[%rd1], %f336;
	ld.local.f32 	%f337, [%rd1];
	add.f32 	%f338, %f337, 0f46DC8000;
	st.local.f32 	[%rd1], %f338;
	ld.local.f32 	%f339, [%rd1];
	add.f32 	%f340, %f339, 0f46DF2200;
	st.local.f32 	[%rd1], %f340;
	ld.local.f32 	%f341, [%rd1];
	add.f32 	%f342, %f341, 0f46E1C800;
	st.local.f32 	[%rd1], %f342;
	ld.local.f32 	%f343, [%rd1];
	add.f32 	%f344, %f343, 0f46E47200;
	st.local.f32 	[%rd1], %f344;
	ld.local.f32 	%f345, [%rd1];
	add.f32 	%f346, %f345, 0f46E72000;
	st.local.f32 	[%rd1], %f346;
	ld.local.f32 	%f347, [%rd1];
	add.f32 	%f348, %f347, 0f46E9D200;
	st.local.f32 	[%rd1], %f348;
	ld.local.f32 	%f349, [%rd1];
	add.f32 	%f350, %f349, 0f46EC8800;
	st.local.f32 	[%rd1], %f350;
	ld.local.f32 	%f351, [%rd1];
	add.f32 	%f352, %f351, 0f46EF4200;
	st.local.f32 	[%rd1], %f352;
	ld.local.f32 	%f353, [%rd1];
	add.f32 	%f354, %f353, 0f46F20000;
	st.local.f32 	[%rd1], %f354;
	ld.local.f32 	%f355, [%rd1];
	add.f32 	%f356, %f355, 0f46F4C200;
	st.local.f32 	[%rd1], %f356;
	ld.local.f32 	%f357, [%rd1];
	add.f32 	%f358, %f357, 0f46F78800;
	st.local.f32 	[%rd1], %f358;
	ld.local.f32 	%f359, [%rd1];
	add.f32 	%f360, %f359, 0f46FA5200;
	st.local.f32 	[%rd1], %f360;
	ld.local.f32 	%f361, [%rd1];
	add.f32 	%f362, %f361, 0f46FD2000;
	st.local.f32 	[%rd1], %f362;
	ld.local.f32 	%f363, [%rd1];
	add.f32 	%f364, %f363, 0f46FFF200;
	st.local.f32 	[%rd1], %f364;
	ld.local.f32 	%f365, [%rd1];
	add.f32 	%f366, %f365, 0f47016400;
	st.local.f32 	[%rd1], %f366;
	ld.local.f32 	%f367, [%rd1];
	add.f32 	%f368, %f367, 0f4702D100;
	st.local.f32 	[%rd1], %f368;
	ld.local.f32 	%f369, [%rd1];
	add.f32 	%f370, %f369, 0f47044000;
	st.local.f32 	[%rd1], %f370;
	ld.local.f32 	%f371, [%rd1];
	add.f32 	%f372, %f371, 0f4705B100;
	st.local.f32 	[%rd1], %f372;
	ld.local.f32 	%f373, [%rd1];
	add.f32 	%f374, %f373, 0f47072400;
	st.local.f32 	[%rd1], %f374;
	ld.local.f32 	%f375, [%rd1];
	add.f32 	%f376, %f375, 0f47089900;
	st.local.f32 	[%rd1], %f376;
	ld.local.f32 	%f377, [%rd1];
	add.f32 	%f378, %f377, 0f470A1000;
	st.local.f32 	[%rd1], %f378;
	ld.local.f32 	%f379, [%rd1];
	add.f32 	%f380, %f379, 0f470B8900;
	st.local.f32 	[%rd1], %f380;
	ld.local.f32 	%f381, [%rd1];
	add.f32 	%f382, %f381, 0f470D0400;
	st.local.f32 	[%rd1], %f382;
	ld.local.f32 	%f383, [%rd1];
	add.f32 	%f384, %f383, 0f470E8100;
	st.local.f32 	[%rd1], %f384;
	ld.local.f32 	%f385, [%rd1];
	add.f32 	%f386, %f385, 0f47100000;
	st.local.f32 	[%rd1], %f386;
	ld.local.f32 	%f387, [%rd1];
	add.f32 	%f388, %f387, 0f47118100;
	st.local.f32 	[%rd1], %f388;
	ld.local.f32 	%f389, [%rd1];
	add.f32 	%f390, %f389, 0f47130400;
	st.local.f32 	[%rd1], %f390;
	ld.local.f32 	%f391, [%rd1];
	add.f32 	%f392, %f391, 0f47148900;
	st.local.f32 	[%rd1], %f392;
	ld.local.f32 	%f393, [%rd1];
	add.f32 	%f394, %f393, 0f47161000;
	st.local.f32 	[%rd1], %f394;
	ld.local.f32 	%f395, [%rd1];
	add.f32 	%f396, %f395, 0f47179900;
	st.local.f32 	[%rd1], %f396;
	ld.local.f32 	%f397, [%rd1];
	add.f32 	%f398, %f397, 0f47192400;
	st.local.f32 	[%rd1], %f398;
	ld.local.f32 	%f399, [%rd1];
	add.f32 	%f400, %f399, 0f471AB100;
	st.local.f32 	[%rd1], %f400;
	ld.local.f32 	%f401, [%rd1];
	add.f32 	%f402, %f401, 0f471C4000;
	st.local.f32 	[%rd1], %f402;
	ld.local.f32 	%f403, [%rd1];
	add.f32 	%f404, %f403, 0f471DD100;
	st.local.f32 	[%rd1], %f404;
	ld.local.f32 	%f405, [%rd1];
	add.f32 	%f406, %f405, 0f471F6400;
	st.local.f32 	[%rd1], %f406;
	ld.local.f32 	%f407, [%rd1];
	add.f32 	%f408, %f407, 0f4720F900;
	st.local.f32 	[%rd1], %f408;
	ld.local.f32 	%f409, [%rd1];
	add.f32 	%f410, %f409, 0f47229000;
	st.local.f32 	[%rd1], %f410;
	ld.local.f32 	%f411, [%rd1];
	add.f32 	%f412, %f411, 0f47242900;
	st.local.f32 	[%rd1], %f412;
	ld.local.f32 	%f413, [%rd1];
	add.f32 	%f414, %f413, 0f4725C400;
	st.local.f32 	[%rd1], %f414;
	ld.local.f32 	%f415, [%rd1];
	add.f32 	%f416, %f415, 0f47276100;
	st.local.f32 	[%rd1], %f416;
	ld.local.f32 	%f417, [%rd1];
	add.f32 	%f418, %f417, 0f47290000;
	st.local.f32 	[%rd1], %f418;
	ld.local.f32 	%f419, [%rd1];
	add.f32 	%f420, %f419, 0f472AA100;
	st.local.f32 	[%rd1], %f420;
	ld.local.f32 	%f421, [%rd1];
	add.f32 	%f422, %f421, 0f472C4400;
	st.local.f32 	[%rd1], %f422;
	ld.local.f32 	%f423, [%rd1];
	add.f32 	%f424, %f423, 0f472DE900;
	st.local.f32 	[%rd1], %f424;
	ld.local.f32 	%f425, [%rd1];
	add.f32 	%f426, %f425, 0f472F9000;
	st.local.f32 	[%rd1], %f426;
	ld.local.f32 	%f427, [%rd1];
	add.f32 	%f428, %f427, 0f47313900;
	st.local.f32 	[%rd1], %f428;
	ld.local.f32 	%f429, [%rd1];
	add.f32 	%f430, %f429, 0f4732E400;
	st.local.f32 	[%rd1], %f430;
	ld.local.f32 	%f431, [%rd1];
	add.f32 	%f432, %f431, 0f47349100;
	st.local.f32 	[%rd1], %f432;
	ld.local.f32 	%f433, [%rd1];
	add.f32 	%f434, %f433, 0f47364000;
	st.local.f32 	[%rd1], %f434;
	ld.local.f32 	%f435, [%rd1];
	add.f32 	%f436, %f435, 0f4737F100;
	st.local.f32 	[%rd1], %f436;
	ld.local.f32 	%f437, [%rd1];
	add.f32 	%f438, %f437, 0f4739A400;
	st.local.f32 	[%rd1], %f438;
	ld.local.f32 	%f439, [%rd1];
	add.f32 	%f440, %f439, 0f473B5900;
	st.local.f32 	[%rd1], %f440;
	ld.local.f32 	%f441, [%rd1];
	add.f32 	%f442, %f441, 0f473D1000;
	st.local.f32 	[%rd1], %f442;
	ld.local.f32 	%f443, [%rd1];
	add.f32 	%f444, %f443, 0f473EC900;
	st.local.f32 	[%rd1], %f444;
	ld.local.f32 	%f445, [%rd1];
	add.f32 	%f446, %f445, 0f47408400;
	st.local.f32 	[%rd1], %f446;
	ld.local.f32 	%f447, [%rd1];
	add.f32 	%f448, %f447, 0f47424100;
	st.local.f32 	[%rd1], %f448;
	ld.local.f32 	%f449, [%rd1];
	add.f32 	%f450, %f449, 0f47440000;
	st.local.f32 	[%rd1], %f450;
	ld.local.f32 	%f451, [%rd1];
	add.f32 	%f452, %f451, 0f4745C100;
	st.local.f32 	[%rd1], %f452;
	ld.local.f32 	%f453, [%rd1];
	add.f32 	%f454, %f453, 0f47478400;
	st.local.f32 	[%rd1], %f454;
	ld.local.f32 	%f455, [%rd1];
	add.f32 	%f456, %f455, 0f47494900;
	st.local.f32 	[%rd1], %f456;
	ld.local.f32 	%f457, [%rd1];
	add.f32 	%f458, %f457, 0f474B1000;
	st.local.f32 	[%rd1], %f458;
	ld.local.f32 	%f459, [%rd1];
	add.f32 	%f460, %f459, 0f474CD900;
	st.local.f32 	[%rd1], %f460;
	ld.local.f32 	%f461, [%rd1];
	add.f32 	%f462, %f461, 0f474EA400;
	st.local.f32 	[%rd1], %f462;
	ld.local.f32 	%f463, [%rd1];
	add.f32 	%f464, %f463, 0f47507100;
	st.local.f32 	[%rd1], %f464;
	ld.local.f32 	%f465, [%rd1];
	add.f32 	%f466, %f465, 0f47524000;
	st.local.f32 	[%rd1], %f466;
	ld.local.f32 	%f467, [%rd1];
	add.f32 	%f468, %f467, 0f47541100;
	st.local.f32 	[%rd1], %f468;
	ld.local.f32 	%f469, [%rd1];
	add.f32 	%f470, %f469, 0f4755E400;
	st.local.f32 	[%rd1], %f470;
	ld.local.f32 	%f471, [%rd1];
	add.f32 	%f472, %f471, 0f4757B900;
	st.local.f32 	[%rd1], %f472;
	ld.local.f32 	%f473, [%rd1];
	add.f32 	%f474, %f473, 0f47599000;
	st.local.f32 	[%rd1], %f474;
	ld.local.f32 	%f475, [%rd1];
	add.f32 	%f476, %f475, 0f475B6900;
	st.local.f32 	[%rd1], %f476;
	ld.local.f32 	%f477, [%rd1];
	add.f32 	%f478, %f477, 0f475D4400;
	st.local.f32 	[%rd1], %f478;
	ld.local.f32 	%f479, [%rd1];
	add.f32 	%f480, %f479, 0f475F2100;
	st.local.f32 	[%rd1], %f480;
	ld.local.f32 	%f481, [%rd1];
	add.f32 	%f482, %f481, 0f47610000;
	st.local.f32 	[%rd1], %f482;
	ld.local.f32 	%f483, [%rd1];
	add.f32 	%f484, %f483, 0f4762E100;
	st.local.f32 	[%rd1], %f484;
	ld.local.f32 	%f485, [%rd1];
	add.f32 	%f486, %f485, 0f4764C400;
	st.local.f32 	[%rd1], %f486;
	ld.local.f32 	%f487, [%rd1];
	add.f32 	%f488, %f487, 0f4766A900;
	st.local.f32 	[%rd1], %f488;
	ld.local.f32 	%f489, [%rd1];
	add.f32 	%f490, %f489, 0f47689000;
	st.local.f32 	[%rd1], %f490;
	ld.local.f32 	%f491, [%rd1];
	add.f32 	%f492, %f491, 0f476A7900;
	st.local.f32 	[%rd1], %f492;
	ld.local.f32 	%f493, [%rd1];
	add.f32 	%f494, %f493, 0f476C6400;
	st.local.f32 	[%rd1], %f494;
	ld.local.f32 	%f495, [%rd1];
	add.f32 	%f496, %f495, 0f476E5100;
	st.local.f32 	[%rd1], %f496;
	ld.local.f32 	%f497, [%rd1];
	add.f32 	%f498, %f497, 0f47704000;
	st.local.f32 	[%rd1], %f498;
	ld.local.f32 	%f499, [%rd1];
	add.f32 	%f500, %f499, 0f47723100;
	st.local.f32 	[%rd1], %f500;
	ld.local.f32 	%f501, [%rd1];
	add.f32 	%f502, %f501, 0f47742400;
	st.local.f32 	[%rd1], %f502;
	ld.local.f32 	%f503, [%rd1];
	add.f32 	%f504, %f503, 0f47761900;
	st.local.f32 	[%rd1], %f504;
	ld.local.f32 	%f505, [%rd1];
	add.f32 	%f506, %f505, 0f47781000;
	st.local.f32 	[%rd1], %f506;
	ld.local.f32 	%f507, [%rd1];
	add.f32 	%f508, %f507, 0f477A0900;
	st.local.f32 	[%rd1], %f508;
	ld.local.f32 	%f509, [%rd1];
	add.f32 	%f510, %f509, 0f477C0400;
	st.local.f32 	[%rd1], %f510;
	ld.local.f32 	%f511, [%rd1];
	add.f32 	%f512, %f511, 0f477E0100;
	st.local.f32 	[%rd1], %f512;
	ld.local.f32 	%f513, [%rd1];
	add.f32 	%f514, %f513, 0f47800000;
	st.local.f32 	[%rd1], %f514;
	ld.local.f32 	%f515, [%rd1];
	add.f32 	%f516, %f515, 0f47810080;
	st.local.f32 	[%rd1], %f516;
	ld.local.f32 	%f517, [%rd1];
	add.f32 	%f518, %f517, 0f47820200;
	st.local.f32 	[%rd1], %f518;
	ld.local.f32 	%f519, [%rd1];
	add.f32 	%f520, %f519, 0f47830480;
	st.local.f32 	[%rd1], %f520;
	ld.local.f32 	%f521, [%rd1];
	add.f32 	%f522, %f521, 0f47840800;
	st.local.f32 	[%rd1], %f522;
	ld.local.f32 	%f523, [%rd1];
	add.f32 	%f524, %f523, 0f47850C80;
	st.local.f32 	[%rd1], %f524;
	ld.local.f32 	%f525, [%rd1];
	add.f32 	%f526, %f525, 0f47861200;
	st.local.f32 	[%rd1], %f526;
	ld.local.f32 	%f527, [%rd1];
	add.f32 	%f528, %f527, 0f47871880;
	st.local.f32 	[%rd1], %f528;
	ld.local.f32 	%f529, [%rd1];
	add.f32 	%f530, %f529, 0f47882000;
	st.local.f32 	[%rd1], %f530;
	ld.local.f32 	%f531, [%rd1];
	add.f32 	%f532, %f531, 0f47892880;
	st.local.f32 	[%rd1], %f532;
	ld.local.f32 	%f533, [%rd1];
	add.f32 	%f534, %f533, 0f478A3200;
	st.local.f32 	[%rd1], %f534;
	ld.local.f32 	%f535, [%rd1];
	add.f32 	%f536, %f535, 0f478B3C80;
	st.local.f32 	[%rd1], %f536;
	ld.local.f32 	%f537, [%rd1];
	add.f32 	%f538, %f537, 0f478C4800;
	st.local.f32 	[%rd1], %f538;
	ld.local.f32 	%f539, [%rd1];
	add.f32 	%f540, %f539, 0f478D5480;
	st.local.f32 	[%rd1], %f540;
	ld.local.f32 	%f541, [%rd1];
	add.f32 	%f542, %f541, 0f478E6200;
	st.local.f32 	[%rd1], %f542;
	ld.local.f32 	%f543, [%rd1];
	add.f32 	%f544, %f543, 0f478F7080;
	st.local.f32 	[%rd1], %f544;
	ld.local.f32 	%f545, [%rd1];
	add.f32 	%f546, %f545, 0f47908000;
	st.local.f32 	[%rd1], %f546;
	ld.local.f32 	%f547, [%rd1];
	add.f32 	%f548, %f547, 0f47919080;
	st.local.f32 	[%rd1], %f548;
	ld.local.f32 	%f549, [%rd1];
	add.f32 	%f550, %f549, 0f4792A200;
	st.local.f32 	[%rd1], %f550;
	ld.local.f32 	%f551, [%rd1];
	add.f32 	%f552, %f551, 0f4793B480;
	st.local.f32 	[%rd1], %f552;
	ld.local.f32 	%f553, [%rd1];
	add.f32 	%f554, %f553, 0f4794C800;
	st.local.f32 	[%rd1], %f554;
	ld.local.f32 	%f555, [%rd1];
	add.f32 	%f556, %f555, 0f4795DC80;
	st.local.f32 	[%rd1], %f556;
	ld.local.f32 	%f557, [%rd1];
	add.f32 	%f558, %f557, 0f4796F200;
	st.local.f32 	[%rd1], %f558;
	ld.local.f32 	%f559, [%rd1];
	add.f32 	%f560, %f559, 0f47980880;
	st.local.f32 	[%rd1], %f560;
	ld.local.f32 	%f561, [%rd1];
	add.f32 	%f562, %f561, 0f47992000;
	st.local.f32 	[%rd1], %f562;
	ld.local.f32 	%f563, [%rd1];
	add.f32 	%f564, %f563, 0f479A3880;
	st.local.f32 	[%rd1], %f564;
	ld.local.f32 	%f565, [%rd1];
	add.f32 	%f566, %f565, 0f479B5200;
	st.local.f32 	[%rd1], %f566;
	ld.local.f32 	%f567, [%rd1];
	add.f32 	%f568, %f567, 0f479C6C80;
	st.local.f32 	[%rd1], %f568;
	ld.local.f32 	%f569, [%rd1];
	add.f32 	%f570, %f569, 0f479D8800;
	st.local.f32 	[%rd1], %f570;
	ld.local.f32 	%f571, [%rd1];
	add.f32 	%f572, %f571, 0f479EA480;
	st.local.f32 	[%rd1], %f572;
	ld.local.f32 	%f573, [%rd1];
	add.f32 	%f574, %f573, 0f479FC200;
	st.local.f32 	[%rd1], %f574;
	ld.local.f32 	%f575, [%rd1];
	add.f32 	%f576, %f575, 0f47A0E080;
	st.local.f32 	[%rd1], %f576;
	ld.local.f32 	%f577, [%rd1];
	add.f32 	%f578, %f577, 0f47A20000;
	st.local.f32 	[%rd1], %f578;
	ld.local.f32 	%f579, [%rd1];
	add.f32 	%f580, %f579, 0f47A32080;
	st.local.f32 	[%rd1], %f580;
	ld.local.f32 	%f581, [%rd1];
	add.f32 	%f582, %f581, 0f47A44200;
	st.local.f32 	[%rd1], %f582;
	ld.local.f32 	%f583, [%rd1];
	add.f32 	%f584, %f583, 0f47A56480;
	st.local.f32 	[%rd1], %f584;
	ld.local.f32 	%f585, [%rd1];
	add.f32 	%f586, %f585, 0f47A68800;
	st.local.f32 	[%rd1], %f586;
	ld.local.f32 	%f587, [%rd1];
	add.f32 	%f588, %f587, 0f47A7AC80;
	st.local.f32 	[%rd1], %f588;
	ld.local.f32 	%f589, [%rd1];
	add.f32 	%f590, %f589, 0f47A8D200;
	st.local.f32 	[%rd1], %f590;
	ld.local.f32 	%f591, [%rd1];
	add.f32 	%f592, %f591, 0f47A9F880;
	st.local.f32 	[%rd1], %f592;
	ld.local.f32 	%f593, [%rd1];
	add.f32 	%f594, %f593, 0f47AB2000;
	st.local.f32 	[%rd1], %f594;
	ld.local.f32 	%f595, [%rd1];
	add.f32 	%f596, %f595, 0f47AC4880;
	st.local.f32 	[%rd1], %f596;
	ld.local.f32 	%f597, [%rd1];
	add.f32 	%f598, %f597, 0f47AD7200;
	st.local.f32 	[%rd1], %f598;
	ld.local.f32 	%f599, [%rd1];
	add.f32 	%f600, %f599, 0f47AE9C80;
	st.local.f32 	[%rd1], %f600;
	ld.local.f32 	%f601, [%rd1];
	add.f32 	%f602, %f601, 0f47AFC800;
	st.local.f32 	[%rd1], %f602;
	ld.local.f32 	%f603, [%rd1];
	add.f32 	%f604, %f603, 0f47B0F480;
	st.local.f32 	[%rd1], %f604;
	ld.local.f32 	%f605, [%rd1];
	add.f32 	%f606, %f605, 0f47B22200;
	st.local.f32 	[%rd1], %f606;
	ld.local.f32 	%f607, [%rd1];
	add.f32 	%f608, %f607, 0f47B35080;
	st.local.f32 	[%rd1], %f608;
	ld.local.f32 	%f609, [%rd1];
	add.f32 	%f610, %f609, 0f47B48000;
	st.local.f32 	[%rd1], %f610;
	ld.local.f32 	%f611, [%rd1];
	add.f32 	%f612, %f611, 0f47B5B080;
	st.local.f32 	[%rd1], %f612;
	ld.local.f32 	%f613, [%rd1];
	add.f32 	%f614, %f613, 0f47B6E200;
	st.local.f32 	[%rd1], %f614;
	ld.local.f32 	%f615, [%rd1];
	add.f32 	%f616, %f615, 0f47B81480;
	st.local.f32 	[%rd1], %f616;
	ld.local.f32 	%f617, [%rd1];
	add.f32 	%f618, %f617, 0f47B94800;
	st.local.f32 	[%rd1], %f618;
	ld.local.f32 	%f619, [%rd1];
	add.f32 	%f620, %f619, 0f47BA7C80;
	st.local.f32 	[%rd1], %f620;
	ld.local.f32 	%f621, [%rd1];
	add.f32 	%f622, %f621, 0f47BBB200;
	st.local.f32 	[%rd1], %f622;
	ld.local.f32 	%f623, [%rd1];
	add.f32 	%f624, %f623, 0f47BCE880;
	st.local.f32 	[%rd1], %f624;
	ld.local.f32 	%f625, [%rd1];
	add.f32 	%f626, %f625, 0f47BE2000;
	st.local.f32 	[%rd1], %f626;
	ld.local.f32 	%f627, [%rd1];
	add.f32 	%f628, %f627, 0f47BF5880;
	st.local.f32 	[%rd1], %f628;
	ld.local.f32 	%f629, [%rd1];
	add.f32 	%f630, %f629, 0f47C09200;
	st.local.f32 	[%rd1], %f630;
	ld.local.f32 	%f631, [%rd1];
	add.f32 	%f632, %f631, 0f47C1CC80;
	st.local.f32 	[%rd1], %f632;
	ld.local.f32 	%f633, [%rd1];
	add.f32 	%f634, %f633, 0f47C30800;
	st.local.f32 	[%rd1], %f634;
	ld.local.f32 	%f635, [%rd1];
	add.f32 	%f636, %f635, 0f47C44480;
	st.local.f32 	[%rd1], %f636;
	ld.local.f32 	%f637, [%rd1];
	add.f32 	%f638, %f637, 0f47C58200;
	st.local.f32 	[%rd1], %f638;
	ld.local.f32 	%f639, [%rd1];
	add.f32 	%f640, %f639, 0f47C6C080;
	st.local.f32 	[%rd1], %f640;
	ld.local.f32 	%f641, [%rd1];
	add.f32 	%f642, %f641, 0f47C80000;
	st.local.f32 	[%rd1], %f642;
	ld.local.f32 	%f643, [%rd1];
	add.f32 	%f644, %f643, 0f47C94080;
	st.local.f32 	[%rd1], %f644;
	ld.local.f32 	%f645, [%rd1];
	add.f32 	%f646, %f645, 0f47CA8200;
	st.local.f32 	[%rd1], %f646;
	ld.local.f32 	%f647, [%rd1];
	add.f32 	%f648, %f647, 0f47CBC480;
	st.local.f32 	[%rd1], %f648;
	ld.local.f32 	%f649, [%rd1];
	add.f32 	%f650, %f649, 0f47CD0800;
	st.local.f32 	[%rd1], %f650;
	ld.local.f32 	%f651, [%rd1];
	add.f32 	%f652, %f651, 0f47CE4C80;
	st.local.f32 	[%rd1], %f652;
	ld.local.f32 	%f653, [%rd1];
	add.f32 	%f654, %f653, 0f47CF9200;
	st.local.f32 	[%rd1], %f654;
	ld.local.f32 	%f655, [%rd1];
	add.f32 	%f656, %f655, 0f47D0D880;
	st.local.f32 	[%rd1], %f656;
	ld.local.f32 	%f657, [%rd1];
	add.f32 	%f658, %f657, 0f47D22000;
	st.local.f32 	[%rd1], %f658;
	ld.local.f32 	%f659, [%rd1];
	add.f32 	%f660, %f659, 0f47D36880;
	st.local.f32 	[%rd1], %f660;
	ld.local.f32 	%f661, [%rd1];
	add.f32 	%f662, %f661, 0f47D4B200;
	st.local.f32 	[%rd1], %f662;
	ld.local.f32 	%f663, [%rd1];
	add.f32 	%f664, %f663, 0f47D5FC80;
	st.local.f32 	[%rd1], %f664;
	ld.local.f32 	%f665, [%rd1];
	add.f32 	%f666, %f665, 0f47D74800;
	st.local.f32 	[%rd1], %f666;
	ld.local.f32 	%f667, [%rd1];
	add.f32 	%f668, %f667, 0f47D89480;
	st.local.f32 	[%rd1], %f668;
	ld.local.f32 	%f669, [%rd1];
	add.f32 	%f670, %f669, 0f47D9E200;
	st.local.f32 	[%rd1], %f670;
	ld.local.f32 	%f671, [%rd1];
	add.f32 	%f672, %f671, 0f47DB3080;
	st.local.f32 	[%rd1], %f672;
	ld.local.f32 	%f673, [%rd1];
	add.f32 	%f674, %f673, 0f47DC8000;
	st.local.f32 	[%rd1], %f674;
	ld.local.f32 	%f675, [%rd1];
	add.f32 	%f676, %f675, 0f47DDD080;
	st.local.f32 	[%rd1], %f676;
	ld.local.f32 	%f677, [%rd1];
	add.f32 	%f678, %f677, 0f47DF2200;
	st.local.f32 	[%rd1], %f678;
	ld.local.f32 	%f679, [%rd1];
	add.f32 	%f680, %f679, 0f47E07480;
	st.local.f32 	[%rd1], %f680;
	ld.local.f32 	%f681, [%rd1];
	add.f32 	%f682, %f681, 0f47E1C800;
	st.local.f32 	[%rd1], %f682;
	ld.local.f32 	%f683, [%rd1];
	add.f32 	%f684, %f683, 0f47E31C80;
	st.local.f32 	[%rd1], %f684;
	ld.local.f32 	%f685, [%rd1];
	add.f32 	%f686, %f685, 0f47E47200;
	st.local.f32 	[%rd1], %f686;
	ld.local.f32 	%f687, [%rd1];
	add.f32 	%f688, %f687, 0f47E5C880;
	st.local.f32 	[%rd1], %f688;
	ld.local.f32 	%f689, [%rd1];
	add.f32 	%f690, %f689, 0f47E72000;
	st.local.f32 	[%rd1], %f690;
	ld.local.f32 	%f691, [%rd1];
	add.f32 	%f692, %f691, 0f47E87880;
	st.local.f32 	[%rd1], %f692;
	ld.local.f32 	%f693, [%rd1];
	add.f32 	%f694, %f693, 0f47E9D200;
	st.local.f32 	[%rd1], %f694;
	ld.local.f32 	%f695, [%rd1];
	add.f32 	%f696, %f695, 0f47EB2C80;
	st.local.f32 	[%rd1], %f696;
	ld.local.f32 	%f697, [%rd1];
	add.f32 	%f698, %f697, 0f47EC8800;
	st.local.f32 	[%rd1], %f698;
	ld.local.f32 	%f699, [%rd1];
	add.f32 	%f700, %f699, 0f47EDE480;
	st.local.f32 	[%rd1], %f700;
	ld.local.f32 	%f701, [%rd1];
	add.f32 	%f702, %f701, 0f47EF4200;
	st.local.f32 	[%rd1], %f702;
	ld.local.f32 	%f703, [%rd1];
	add.f32 	%f704, %f703, 0f47F0A080;
	st.local.f32 	[%rd1], %f704;
	ld.local.f32 	%f705, [%rd1];
	add.f32 	%f706, %f705, 0f47F20000;
	st.local.f32 	[%rd1], %f706;
	ld.local.f32 	%f707, [%rd1];
	add.f32 	%f708, %f707, 0f47F36080;
	st.local.f32 	[%rd1], %f708;
	ld.local.f32 	%f709, [%rd1];
	add.f32 	%f710, %f709, 0f47F4C200;
	st.local.f32 	[%rd1], %f710;
	ld.local.f32 	%f711, [%rd1];
	add.f32 	%f712, %f711, 0f47F62480;
	st.local.f32 	[%rd1], %f712;
	ld.local.f32 	%f713, [%rd1];
	add.f32 	%f714, %f713, 0f47F78800;
	st.local.f32 	[%rd1], %f714;
	ld.local.f32 	%f715, [%rd1];
	add.f32 	%f716, %f715, 0f47F8EC80;
	st.local.f32 	[%rd1], %f716;
	ld.local.f32 	%f717, [%rd1];
	add.f32 	%f718, %f717, 0f47FA5200;
	st.local.f32 	[%rd1], %f718;
	ld.local.f32 	%f719, [%rd1];
	add.f32 	%f720, %f719, 0f47FBB880;
	st.local.f32 	[%rd1], %f720;
	ld.local.f32 	%f721, [%rd1];
	add.f32 	%f722, %f721, 0f47FD2000;
	st.local.f32 	[%rd1], %f722;
	ld.local.f32 	%f723, [%rd1];
	add.f32 	%f724, %f723, 0f47FE8880;
	st.local.f32 	[%rd1], %f724;
	ld.local.f32 	%f725, [%rd1];
	add.f32 	%f726, %f725, 0f47FFF200;
	st.local.f32 	[%rd1], %f726;
	ld.local.f32 	%f727, [%rd1];
	add.f32 	%f728, %f727, 0f4800AE40;
	st.local.f32 	[%rd1], %f728;
	ld.local.f32 	%f729, [%rd1];
	add.f32 	%f730, %f729, 0f48016400;
	st.local.f32 	[%rd1], %f730;
	ld.local.f32 	%f731, [%rd1];
	add.f32 	%f732, %f731, 0f48021A40;
	st.local.f32 	[%rd1], %f732;
	ld.local.f32 	%f733, [%rd1];
	add.f32 	%f734, %f733, 0f4802D100;
	st.local.f32 	[%rd1], %f734;
	ld.local.f32 	%f735, [%rd1];
	add.f32 	%f736, %f735, 0f48038840;
	st.local.f32 	[%rd1], %f736;
	ld.local.f32 	%f737, [%rd1];
	add.f32 	%f738, %f737, 0f48044000;
	st.local.f32 	[%rd1], %f738;
	ld.local.f32 	%f739, [%rd1];
	add.f32 	%f740, %f739, 0f4804F840;
	st.local.f32 	[%rd1], %f740;
	ld.local.f32 	%f741, [%rd1];
	add.f32 	%f742, %f741, 0f4805B100;
	st.local.f32 	[%rd1], %f742;
	ld.local.f32 	%f743, [%rd1];
	add.f32 	%f744, %f743, 0f48066A40;
	st.local.f32 	[%rd1], %f744;
	ld.local.f32 	%f745, [%rd1];
	add.f32 	%f746, %f745, 0f48072400;
	st.local.f32 	[%rd1], %f746;
	ld.local.f32 	%f747, [%rd1];
	add.f32 	%f748, %f747, 0f4807DE40;
	st.local.f32 	[%rd1], %f748;
	ld.local.f32 	%f749, [%rd1];
	add.f32 	%f750, %f749, 0f48089900;
	st.local.f32 	[%rd1], %f750;
	ld.local.f32 	%f751, [%rd1];
	add.f32 	%f752, %f751, 0f48095440;
	st.local.f32 	[%rd1], %f752;
	ld.local.f32 	%f753, [%rd1];
	add.f32 	%f754, %f753, 0f480A1000;
	st.local.f32 	[%rd1], %f754;
	ld.local.f32 	%f755, [%rd1];
	add.f32 	%f756, %f755, 0f480ACC40;
	st.local.f32 	[%rd1], %f756;
	ld.local.f32 	%f757, [%rd1];
	add.f32 	%f758, %f757, 0f480B8900;
	st.local.f32 	[%rd1], %f758;
	ld.local.f32 	%f759, [%rd1];
	add.f32 	%f760, %f759, 0f480C4640;
	st.local.f32 	[%rd1], %f760;
	ld.local.f32 	%f761, [%rd1];
	add.f32 	%f762, %f761, 0f480D0400;
	st.local.f32 	[%rd1], %f762;
	ld.local.f32 	%f763, [%rd1];
	add.f32 	%f764, %f763, 0f480DC240;
	st.local.f32 	[%rd1], %f764;
	ld.local.f32 	%f765, [%rd1];
	add.f32 	%f766, %f765, 0f480E8100;
	st.local.f32 	[%rd1], %f766;
	ld.local.f32 	%f767, [%rd1];
	add.f32 	%f768, %f767, 0f480F4040;
	st.local.f32 	[%rd1], %f768;
	ld.local.f32 	%f769, [%rd1];
	add.f32 	%f770, %f769, 0f48100000;
	st.local.f32 	[%rd1], %f770;
	ld.local.f32 	%f771, [%rd1];
	add.f32 	%f772, %f771, 0f4810C040;
	st.local.f32 	[%rd1], %f772;
	ld.local.f32 	%f773, [%rd1];
	add.f32 	%f774, %f773, 0f48118100;
	st.local.f32 	[%rd1], %f774;
	ld.local.f32 	%f775, [%rd1];
	add.f32 	%f776, %f775, 0f48124240;
	st.local.f32 	[%rd1], %f776;
	ld.local.f32 	%f777, [%rd1];
	add.f32 	%f778, %f777, 0f48130400;
	st.local.f32 	[%rd1], %f778;
	ld.local.f32 	%f779, [%rd1];
	add.f32 	%f780, %f779, 0f4813C640;
	st.local.f32 	[%rd1], %f780;
	ld.local.f32 	%f781, [%rd1];
	add.f32 	%f782, %f781, 0f48148900;
	st.local.f32 	[%rd1], %f782;
	ld.local.f32 	%f783, [%rd1];
	add.f32 	%f784, %f783, 0f48154C40;
	st.local.f32 	[%rd1], %f784;
	ld.local.f32 	%f785, [%rd1];
	add.f32 	%f786, %f785, 0f48161000;
	st.local.f32 	[%rd1], %f786;
	ld.local.f32 	%f787, [%rd1];
	add.f32 	%f788, %f787, 0f4816D440;
	st.local.f32 	[%rd1], %f788;
	ld.local.f32 	%f789, [%rd1];
	add.f32 	%f790, %f789, 0f48179900;
	st.local.f32 	[%rd1], %f790;
	ld.local.f32 	%f791, [%rd1];
	add.f32 	%f792, %f791, 0f48185E40;
	st.local.f32 	[%rd1], %f792;
	ld.local.f32 	%f793, [%rd1];
	add.f32 	%f794, %f793, 0f48192400;
	st.local.f32 	[%rd1], %f794;
	ld.local.f32 	%f795, [%rd1];
	add.f32 	%f796, %f795, 0f4819EA40;
	st.local.f32 	[%rd1], %f796;
	ld.local.f32 	%f797, [%rd1];
	add.f32 	%f798, %f797, 0f481AB100;
	st.local.f32 	[%rd1], %f798;
	ld.local.f32 	%f799, [%rd1];
	add.f32 	%f800, %f799, 0f481B7840;
	st.local.f32 	[%rd1], %f800;
	ld.local.f32 	%f801, [%rd1];
	add.f32 	%f802, %f801, 0f481C4000;
	st.local.f32 	[%rd1], %f802;
	ld.local.f32 	%f803, [%rd1];
	add.f32 	%f804, %f803, 0f481D0840;
	st.local.f32 	[%rd1], %f804;
	ld.local.f32 	%f805, [%rd1];
	add.f32 	%f806, %f805, 0f481DD100;
	st.local.f32 	[%rd1], %f806;
	ld.local.f32 	%f807, [%rd1];
	add.f32 	%f808, %f807, 0f481E9A40;
	st.local.f32 	[%rd1], %f808;
	ld.local.f32 	%f809, [%rd1];
	add.f32 	%f810, %f809, 0f481F6400;
	st.local.f32 	[%rd1], %f810;
	ld.local.f32 	%f811, [%rd1];
	add.f32 	%f812, %f811, 0f48202E40;
	st.local.f32 	[%rd1], %f812;
	ld.local.f32 	%f813, [%rd1];
	add.f32 	%f814, %f813, 0f4820F900;
	st.local.f32 	[%rd1], %f814;
	ld.local.f32 	%f815, [%rd1];
	add.f32 	%f816, %f815, 0f4821C440;
	st.local.f32 	[%rd1], %f816;
	ld.local.f32 	%f817, [%rd1];
	add.f32 	%f818, %f817, 0f48229000;
	st.local.f32 	[%rd1], %f818;
	ld.local.f32 	%f819, [%rd1];
	add.f32 	%f820, %f819, 0f48235C40;
	st.local.f32 	[%rd1], %f820;
	ld.local.f32 	%f821, [%rd1];
	add.f32 	%f822, %f821, 0f48242900;
	st.local.f32 	[%rd1], %f822;
	ld.local.f32 	%f823, [%rd1];
	add.f32 	%f824, %f823, 0f4824F640;
	st.local.f32 	[%rd1], %f824;
	ld.local.f32 	%f825, [%rd1];
	add.f32 	%f826, %f825, 0f4825C400;
	st.local.f32 	[%rd1], %f826;
	ld.local.f32 	%f827, [%rd1];
	add.f32 	%f828, %f827, 0f48269240;
	st.local.f32 	[%rd1], %f828;
	ld.local.f32 	%f829, [%rd1];
	add.f32 	%f830, %f829, 0f48276100;
	st.local.f32 	[%rd1], %f830;
	ld.local.f32 	%f831, [%rd1];
	add.f32 	%f832, %f831, 0f48283040;
	st.local.f32 	[%rd1], %f832;
	ld.local.f32 	%f833, [%rd1];
	add.f32 	%f834, %f833, 0f48290000;
	st.local.f32 	[%rd1], %f834;
	ld.local.f32 	%f835, [%rd1];
	add.f32 	%f836, %f835, 0f4829D040;
	st.local.f32 	[%rd1], %f836;
	ld.local.f32 	%f837, [%rd1];
	add.f32 	%f838, %f837, 0f482AA100;
	st.local.f32 	[%rd1], %f838;
	ld.local.f32 	%f839, [%rd1];
	add.f32 	%f840, %f839, 0f482B7240;
	st.local.f32 	[%rd1], %f840;
	ld.local.f32 	%f841, [%rd1];
	add.f32 	%f842, %f841, 0f482C4400;
	st.local.f32 	[%rd1], %f842;
	ld.local.f32 	%f843, [%rd1];
	add.f32 	%f844, %f843, 0f482D1640;
	st.local.f32 	[%rd1], %f844;
	ld.local.f32 	%f845, [%rd1];
	add.f32 	%f846, %f845, 0f482DE900;
	st.local.f32 	[%rd1], %f846;
	ld.local.f32 	%f847, [%rd1];
	add.f32 	%f848, %f847, 0f482EBC40;
	st.local.f32 	[%rd1], %f848;
	ld.local.f32 	%f849, [%rd1];
	add.f32 	%f850, %f849, 0f482F9000;
	st.local.f32 	[%rd1], %f850;
	ld.local.f32 	%f851, [%rd1];
	add.f32 	%f852, %f851, 0f48306440;
	st.local.f32 	[%rd1], %f852;
	ld.local.f32 	%f853, [%rd1];
	add.f32 	%f854, %f853, 0f48313900;
	st.local.f32 	[%rd1], %f854;
	ld.local.f32 	%f855, [%rd1];
	add.f32 	%f856, %f855, 0f48320E40;
	st.local.f32 	[%rd1], %f856;
	ld.local.f32 	%f857, [%rd1];
	add.f32 	%f858, %f857, 0f4832E400;
	st.local.f32 	[%rd1], %f858;
	ld.local.f32 	%f859, [%rd1];
	add.f32 	%f860, %f859, 0f4833BA40;
	st.local.f32 	[%rd1], %f860;
	ld.local.f32 	%f861, [%rd1];
	add.f32 	%f862, %f861, 0f48349100;
	st.local.f32 	[%rd1], %f862;
	ld.local.f32 	%f863, [%rd1];
	add.f32 	%f864, %f863, 0f48356840;
	st.local.f32 	[%rd1], %f864;
	ld.local.f32 	%f865, [%rd1];
	add.f32 	%f866, %f865, 0f48364000;
	st.local.f32 	[%rd1], %f866;
	ld.local.f32 	%f867, [%rd1];
	add.f32 	%f868, %f867, 0f48371840;
	st.local.f32 	[%rd1], %f868;
	ld.local.f32 	%f869, [%rd1];
	add.f32 	%f870, %f869, 0f4837F100;
	st.local.f32 	[%rd1], %f870;
	ld.local.f32 	%f871, [%rd1];
	add.f32 	%f872, %f871, 0f4838CA40;
	st.local.f32 	[%rd1], %f872;
	ld.local.f32 	%f873, [%rd1];
	add.f32 	%f874, %f873, 0f4839A400;
	st.local.f32 	[%rd1], %f874;
	ld.local.f32 	%f875, [%rd1];
	add.f32 	%f876, %f875, 0f483A7E40;
	st.local.f32 	[%rd1], %f876;
	ld.local.f32 	%f877, [%rd1];
	add.f32 	%f878, %f877, 0f483B5900;
	st.local.f32 	[%rd1], %f878;
	ld.local.f32 	%f879, [%rd1];
	add.f32 	%f880, %f879, 0f483C3440;
	st.local.f32 	[%rd1], %f880;
	ld.local.f32 	%f881, [%rd1];
	add.f32 	%f882, %f881, 0f483D1000;
	st.local.f32 	[%rd1], %f882;
	ld.local.f32 	%f883, [%rd1];
	add.f32 	%f884, %f883, 0f483DEC40;
	st.local.f32 	[%rd1], %f884;
	ld.local.f32 	%f885, [%rd1];
	add.f32 	%f886, %f885, 0f483EC900;
	st.local.f32 	[%rd1], %f886;
	ld.local.f32 	%f887, [%rd1];
	add.f32 	%f888, %f887, 0f483FA640;
	st.local.f32 	[%rd1], %f888;
	ld.local.f32 	%f889, [%rd1];
	add.f32 	%f890, %f889, 0f48408400;
	st.local.f32 	[%rd1], %f890;
	ld.local.f32 	%f891, [%rd1];
	add.f32 	%f892, %f891, 0f48416240;
	st.local.f32 	[%rd1], %f892;
	ld.local.f32 	%f893, [%rd1];
	add.f32 	%f894, %f893, 0f48424100;
	st.local.f32 	[%rd1], %f894;
	ld.local.f32 	%f895, [%rd1];
	add.f32 	%f896, %f895, 0f48432040;
	st.local.f32 	[%rd1], %f896;
	ld.local.f32 	%f897, [%rd1];
	add.f32 	%f898, %f897, 0f48440000;
	st.local.f32 	[%rd1], %f898;
	ld.local.f32 	%f899, [%rd1];
	add.f32 	%f900, %f899, 0f4844E040;
	st.local.f32 	[%rd1], %f900;
	ld.local.f32 	%f901, [%rd1];
	add.f32 	%f902, %f901, 0f4845C100;
	st.local.f32 	[%rd1], %f902;
	ld.local.f32 	%f903, [%rd1];
	add.f32 	%f904, %f903, 0f4846A240;
	st.local.f32 	[%rd1], %f904;
	ld.local.f32 	%f905, [%rd1];
	add.f32 	%f906, %f905, 0f48478400;
	st.local.f32 	[%rd1], %f906;
	ld.local.f32 	%f907, [%rd1];
	add.f32 	%f908, %f907, 0f48486640;
	st.local.f32 	[%rd1], %f908;
	ld.local.f32 	%f909, [%rd1];
	add.f32 	%f910, %f909, 0f48494900;
	st.local.f32 	[%rd1], %f910;
	ld.local.f32 	%f911, [%rd1];
	add.f32 	%f912, %f911, 0f484A2C40;
	st.local.f32 	[%rd1], %f912;
	ld.local.f32 	%f913, [%rd1];
	add.f32 	%f914, %f913, 0f484B1000;
	st.local.f32 	[%rd1], %f914;
	ld.local.f32 	%f915, [%rd1];
	add.f32 	%f916, %f915, 0f484BF440;
	st.local.f32 	[%rd1], %f916;
	ld.local.f32 	%f917, [%rd1];
	add.f32 	%f918, %f917, 0f484CD900;
	st.local.f32 	[%rd1], %f918;
	ld.local.f32 	%f919, [%rd1];
	add.f32 	%f920, %f919, 0f484DBE40;
	st.local.f32 	[%rd1], %f920;
	ld.local.f32 	%f921, [%rd1];
	add.f32 	%f922, %f921, 0f484EA400;
	st.local.f32 	[%rd1], %f922;
	ld.local.f32 	%f923, [%rd1];
	add.f32 	%f924, %f923, 0f484F8A40;
	st.local.f32 	[%rd1], %f924;
	ld.local.f32 	%f925, [%rd1];
	add.f32 	%f926, %f925, 0f48507100;
	st.local.f32 	[%rd1], %f926;
	ld.local.f32 	%f927, [%rd1];
	add.f32 	%f928, %f927, 0f48515840;
	st.local.f32 	[%rd1], %f928;
	ld.local.f32 	%f929, [%rd1];
	add.f32 	%f930, %f929, 0f48524000;
	st.local.f32 	[%rd1], %f930;
	ld.local.f32 	%f931, [%rd1];
	add.f32 	%f932, %f931, 0f48532840;
	st.local.f32 	[%rd1], %f932;
	ld.local.f32 	%f933, [%rd1];
	add.f32 	%f934, %f933, 0f48541100;
	st.local.f32 	[%rd1], %f934;
	ld.local.f32 	%f935, [%rd1];
	add.f32 	%f936, %f935, 0f4854FA40;
	st.local.f32 	[%rd1], %f936;
	ld.local.f32 	%f937, [%rd1];
	add.f32 	%f938, %f937, 0f4855E400;
	st.local.f32 	[%rd1], %f938;
	ld.local.f32 	%f939, [%rd1];
	add.f32 	%f940, %f939, 0f4856CE40;
	st.local.f32 	[%rd1], %f940;
	ld.local.f32 	%f941, [%rd1];
	add.f32 	%f942, %f941, 0f4857B900;
	st.local.f32 	[%rd1], %f942;
	ld.local.f32 	%f943, [%rd1];
	add.f32 	%f944, %f943, 0f4858A440;
	st.local.f32 	[%rd1], %f944;
	ld.local.f32 	%f945, [%rd1];
	add.f32 	%f946, %f945, 0f48599000;
	st.local.f32 	[%rd1], %f946;
	ld.local.f32 	%f947, [%rd1];
	add.f32 	%f948, %f947, 0f485A7C40;
	st.local.f32 	[%rd1], %f948;
	ld.local.f32 	%f949, [%rd1];
	add.f32 	%f950, %f949, 0f485B6900;
	st.local.f32 	[%rd1], %f950;
	ld.local.f32 	%f951, [%rd1];
	add.f32 	%f952, %f951, 0f485C5640;
	st.local.f32 	[%rd1], %f952;
	ld.local.f32 	%f953, [%rd1];
	add.f32 	%f954, %f953, 0f485D4400;
	st.local.f32 	[%rd1], %f954;
	ld.local.f32 	%f955, [%rd1];
	add.f32 	%f956, %f955, 0f485E3240;
	st.local.f32 	[%rd1], %f956;
	ld.local.f32 	%f957, [%rd1];
	add.f32 	%f958, %f957, 0f485F2100;
	st.local.f32 	[%rd1], %f958;
	ld.local.f32 	%f959, [%rd1];
	add.f32 	%f960, %f959, 0f48601040;
	st.local.f32 	[%rd1], %f960;
	ld.local.f32 	%f961, [%rd1];
	add.f32 	%f962, %f961, 0f48610000;
	st.local.f32 	[%rd1], %f962;
	ld.local.f32 	%f963, [%rd1];
	add.f32 	%f964, %f963, 0f4861F040;
	st.local.f32 	[%rd1], %f964;
	ld.local.f32 	%f965, [%rd1];
	add.f32 	%f966, %f965, 0f4862E100;
	st.local.f32 	[%rd1], %f966;
	ld.local.f32 	%f967, [%rd1];
	add.f32 	%f968, %f967, 0f4863D240;
	st.local.f32 	[%rd1], %f968;
	ld.local.f32 	%f969, [%rd1];
	add.f32 	%f970, %f969, 0f4864C400;
	st.local.f32 	[%rd1], %f970;
	ld.local.f32 	%f971, [%rd1];
	add.f32 	%f972, %f971, 0f4865B640;
	st.local.f32 	[%rd1], %f972;
	ld.local.f32 	%f973, [%rd1];
	add.f32 	%f974, %f973, 0f4866A900;
	st.local.f32 	[%rd1], %f974;
	ld.local.f32 	%f975, [%rd1];
	add.f32 	%f976, %f975, 0f48679C40;
	st.local.f32 	[%rd1], %f976;
	ld.local.f32 	%f977, [%rd1];
	add.f32 	%f978, %f977, 0f48689000;
	st.local.f32 	[%rd1], %f978;
	ld.local.f32 	%f979, [%rd1];
	add.f32 	%f980, %f979, 0f48698440;
	st.local.f32 	[%rd1], %f980;
	ld.local.f32 	%f981, [%rd1];
	add.f32 	%f982, %f981, 0f486A7900;
	st.local.f32 	[%rd1], %f982;
	ld.local.f32 	%f983, [%rd1];
	add.f32 	%f984, %f983, 0f486B6E40;
	st.local.f32 	[%rd1], %f984;
	ld.local.f32 	%f985, [%rd1];
	add.f32 	%f986, %f985, 0f486C6400;
	st.local.f32 	[%rd1], %f986;
	ld.local.f32 	%f987, [%rd1];
	add.f32 	%f988, %f987, 0f486D5A40;
	st.local.f32 	[%rd1], %f988;
	ld.local.f32 	%f989, [%rd1];
	add.f32 	%f990, %f989, 0f486E5100;
	st.local.f32 	[%rd1], %f990;
	ld.local.f32 	%f991, [%rd1];
	add.f32 	%f992, %f991, 0f486F4840;
	st.local.f32 	[%rd1], %f992;
	ld.local.f32 	%f993, [%rd1];
	add.f32 	%f994, %f993, 0f48704000;
	st.local.f32 	[%rd1], %f994;
	ld.local.f32 	%f995, [%rd1];
	add.f32 	%f996, %f995, 0f48713840;
	st.local.f32 	[%rd1], %f996;
	ld.local.f32 	%f997, [%rd1];
	add.f32 	%f998, %f997, 0f48723100;
	st.local.f32 	[%rd1], %f998;
	ld.local.f32 	%f999, [%rd1];
	add.f32 	%f1000, %f999, 0f48732A40;
	st.local.f32 	[%rd1], %f1000;
	ld.local.f32 	%f1001, [%rd1];
	add.f32 	%f1002, %f1001, 0f48742400;
	st.local.f32 	[%rd1], %f1002;
	ld.local.f32 	%f1003, [%rd1];
	add.f32 	%f1004, %f1003, 0f48751E40;
	st.local.f32 	[%rd1], %f1004;
	ld.local.f32 	%f1005, [%rd1];
	add.f32 	%f1006, %f1005, 0f48761900;
	st.local.f32 	[%rd1], %f1006;
	ld.local.f32 	%f1007, [%rd1];
	add.f32 	%f1008, %f1007, 0f48771440;
	st.local.f32 	[%rd1], %f1008;
	ld.local.f32 	%f1009, [%rd1];
	add.f32 	%f1010, %f1009, 0f48781000;
	st.local.f32 	[%rd1], %f1010;
	ld.local.f32 	%f1011, [%rd1];
	add.f32 	%f1012, %f1011, 0f48790C40;
	st.local.f32 	[%rd1], %f1012;
	ld.local.f32 	%f1013, [%rd1];
	add.f32 	%f1014, %f1013, 0f487A0900;
	st.local.f32 	[%rd1], %f1014;
	ld.local.f32 	%f1015, [%rd1];
	add.f32 	%f1016, %f1015, 0f487B0640;
	st.local.f32 	[%rd1], %f1016;
	ld.local.f32 	%f1017, [%rd1];
	add.f32 	%f1018, %f1017, 0f487C0400;
	st.local.f32 	[%rd1], %f1018;
	ld.local.f32 	%f1019, [%rd1];
	add.f32 	%f1020, %f1019, 0f487D0240;
	st.local.f32 	[%rd1], %f1020;
	ld.local.f32 	%f1021, [%rd1];
	add.f32 	%f1022, %f1021, 0f487E0100;
	st.local.f32 	[%rd1], %f1022;
	ld.local.f32 	%f1023, [%rd1];
	add.f32 	%f1024, %f1023, 0f487F0040;
	st.local.f32 	[%rd1], %f1024;
	add.s32 	%r10, %r10, %r3;
	setp.lt.s32 	%p2, %r10, 67108864;
	@%p2 bra 	$L__BB0_2;
$L__BB0_3:
	ret;

}


// ===== COMPILED SASS (sm_100) =====

	.target	sm_100

	.elftype	@"ET_EXEC"


//--------------------- .note.nv.tkinfo           --------------------------
	.section	.note.nv.tkinfo,"",@"SHT_NOTE"
	.sectionflags	@"SHF_NOTE_NV_TKINFO"
	.tkinfo
        /*0018*/ 	.word	0x00000002
        /*0030*/ 	.string	""
        /*0030*/ 	.string	"ptxas"
        /*0030*/ 	.string	"Cuda compilation tools, release 13.0, V13.0.88"
        /*0030*/ 	.string	"Build cuda_13.0.r13.0/compiler.36424714_0"
        /*0030*/ 	.string	"-arch sm_100 -m 64 "



//--------------------- .note.nv.cuinfo           --------------------------
	.section	.note.nv.cuinfo,"",@"SHT_NOTE"
	.sectionflags	@"SHF_NOTE_NV_CUINFO"
        /*0018*/ 	.short	0x0002
        /*001a*/ 	.short	0x0064
        /*001c*/ 	.short	0x0082
	.zero		2


//--------------------- .nv.info                  --------------------------
	.section	.nv.info,"",@"SHT_CUDA_INFO"
	.align	4


	//----- nvinfo : EIATTR_REGCOUNT
	.align		4
        /*0000*/ 	.byte	0x04, 0x2f
        /*0002*/ 	.short	(.L_1 - .L_0)
	.align		4
.L_0:
        /*0004*/ 	.word	index@(_Z6kernelv)
        /*0008*/ 	.word	0x00000006


	//----- nvinfo : EIATTR_FRAME_SIZE
	.align		4
.L_1:
        /*000c*/ 	.byte	0x04, 0x11
        /*000e*/ 	.short	(.L_3 - .L_2)
	.align		4
.L_2:
        /*0010*/ 	.word	index@(_Z6kernelv)
        /*0014*/ 	.word	0x00000000


	//----- nvinfo : EIATTR_MIN_STACK_SIZE
	.align		4
.L_3:
        /*0018*/ 	.byte	0x04, 0x12
        /*001a*/ 	.short	(.L_5 - .L_4)
	.align		4
.L_4:
        /*001c*/ 	.word	index@(_Z6kernelv)
        /*0020*/ 	.word	0x00000000
.L_5:


//--------------------- .nv.compat                --------------------------
	.section	.nv.compat,"",@"SHT_CUDA_COMPAT_INFO"
	.align	4
        /*0000*/ 	.byte	0x02, 0x09, 0x00, 0x00, 0x02, 0x02, 0x01, 0x00, 0x02, 0x05, 0x05, 0x00, 0x03, 0x07, 0x01, 0x01
        /*0010*/ 	.byte	0x02, 0x03, 0x00, 0x00, 0x02, 0x06, 0x01, 0x00, 0x04, 0x0b, 0x08, 0x00, 0x09, 0x00, 0x00, 0x00
        /*0020*/ 	.byte	0x00, 0x00, 0x00, 0x00


//--------------------- .nv.info._Z6kernelv       --------------------------
	.section	.nv.info._Z6kernelv,"",@"SHT_CUDA_INFO"
	.sectionflags	@""
	.align	4


	//----- nvinfo : EIATTR_CUDA_API_VERSION
	.align		4
        /*0000*/ 	.byte	0x04, 0x37
        /*0002*/ 	.short	(.L_7 - .L_6)
.L_6:
        /*0004*/ 	.word	0x00000082


	//----- nvinfo : EIATTR_SPARSE_MMA_MASK
	.align		4
.L_7:
        /*0008*/ 	.byte	0x03, 0x50
        /*000a*/ 	.short	0x0000


	//----- nvinfo : EIATTR_MAXREG_COUNT
	.align		4
        /*000c*/ 	.byte	0x03, 0x1b
        /*000e*/ 	.short	0x00ff


	//----- nvinfo : EIATTR_MERCURY_ISA_VERSION
	.align		4
        /*0010*/ 	.byte	0x03, 0x5f
        /*0012*/ 	.short	0x0101


	//----- nvinfo : EIATTR_VRC_CTA_INIT_COUNT
	.align		4
        /*0014*/ 	.byte	0x02, 0x4a
	.zero		1
	.zero		1


	//----- nvinfo : EIATTR_EXIT_INSTR_OFFSETS
	.align		4
        /*0018*/ 	.byte	0x04, 0x1c
        /*001a*/ 	.short	(.L_9 - .L_8)


	//   ....[0]....
.L_8:
        /*001c*/ 	.word	0x00000060


	//   ....[1]....
        /*0020*/ 	.word	0x00000070


	//----- nvinfo : EIATTR_SW_WAR
	.align		4
.L_9:
        /*0024*/ 	.byte	0x04, 0x36
        /*0026*/ 	.short	(.L_11 - .L_10)
.L_10:
        /*0028*/ 	.word	0x00000008
.L_11:


//--------------------- .nv.callgraph             --------------------------
	.section	.nv.callgraph,"",@"SHT_CUDA_CALLGRAPH"
	.align	4
	.sectionentsize	8
	.align		4
        /*0000*/ 	.word	0x00000000
	.align		4
        /*0004*/ 	.word	0xffffffff
	.align		4
        /*0008*/ 	.word	0x00000000
	.align		4
        /*000c*/ 	.word	0xfffffffe
	.align		4
        /*0010*/ 	.word	0x00000000
	.align		4
        /*0014*/ 	.word	0xfffffffd
	.align		4
        /*0018*/ 	.word	0x00000000
	.align		4
        /*001c*/ 	.word	0xfffffffc


//--------------------- .text._Z6kernelv          --------------------------
	.section	.text._Z6kernelv,"ax",@progbits
	.align	128
        .global         _Z6kernelv
        .type           _Z6kernelv,@function
        .size           _Z6kernelv,(.L_x_1 - _Z6kernelv)
        .other          _Z6kernelv,@"STO_CUDA_ENTRY STV_DEFAULT"
_Z6kernelv:
.text._Z6kernelv:
[----:B------:R-:W-:Y:S01]  /*0000*/  LDC R1, c[0x0][0x37c] ;  /* 0x0000df00ff017b82 */ /* 0x000fe20000000800 */
[----:B------:R-:W0:Y:S07]  /*0010*/  S2R R0, SR_TID.X ;  /* 0x0000000000007919 */ /* 0x000e2e0000002100 */
[----:B------:R-:W0:Y:S08]  /*0020*/  S2UR UR4, SR_CTAID.X ;  /* 0x00000000000479c3 */ /* 0x000e300000002500 */
[----:B------:R-:W0:Y:S02]  /*0030*/  LDC R3, c[0x0][0x360] ;  /* 0x0000d800ff037b82 */ /* 0x000e240000000800 */
[----:B0-----:R-:W-:-:S05]  /*0040*/  IMAD R0, R3, UR4, R0 ;  /* 0x0000000403007c24 */ /* 0x001fca000f8e0200 */
[----:B------:R-:W-:-:S13]  /*0050*/  ISETP.GT.AND P0, PT, R0, 0x3ffffff, PT ;  /* 0x03ffffff0000780c */ /* 0x000fda0003f04270 */
[----:B------:R-:W-:Y:S05]  /*0060*/  @P0 EXIT ;  /* 0x000000000000094d */ /* 0x000fea0003800000 */
[----:B------:R-:W-:Y:S05]  /*0070*/  EXIT ;  /* 0x000000000000794d */ /* 0x000fea0003800000 */
.L_x_0:
[----:B------:R-:W-:-:S00]  /*0080*/  BRA `(.L_x_0) ;  /* 0xfffffffc00fc7947 */ /* 0x000fc0000383ffff */
[----:B------:R-:W-:-:S00]  /*0090*/  NOP ;  /* 0x0000000000007918 */ /* 0x000fc00000000000 */
        /* <DEDUP_REMOVED lines=14> */
.L_x_1:


//--------------------- .nv.shared.reserved.0     --------------------------
	.section	.nv.shared.reserved.0,"aw",@nobits
	.weak		__nv_reservedSMEM_offset_0_alias
	.size		__nv_reservedSMEM_offset_0_alias, 0, 64
	.other		__nv_reservedSMEM_offset_0_alias,@"STO_CUDA_RESERVED_SHARED STV_DEFAULT"
__nv_reservedSMEM_offset_0_alias:
	.zero		0
	.zero		64


//--------------------- .nv.constant0._Z6kernelv  --------------------------
	.section	.nv.constant0._Z6kernelv,"a",@progbits
	.sectionflags	@""
	.align	4
.nv.constant0._Z6kernelv:
	.zero		896


//--------------------- SYMBOLS --------------------------

	.type		.nv.reservedSmem.offset0,@object
	.size		.nv.reservedSmem.offset0,0x4
